//
// Generated by NVIDIA NVVM Compiler
//
// Compiler Build ID: CL-36424714
// Cuda compilation tools, release 13.0, V13.0.88
// Based on NVVM 20.0.0
//

.version 9.0
.target sm_100
.address_size 64

	// .globl	default_function_kernel0
// _ZZ24default_function_kernel0E8A_shared has been demoted
// _ZZ24default_function_kernel0E8B_shared has been demoted

.visible .entry default_function_kernel0(
	.param .u64 .ptr .align 1 default_function_kernel0_param_0,
	.param .u64 .ptr .align 1 default_function_kernel0_param_1,
	.param .u64 .ptr .align 1 default_function_kernel0_param_2
)
{
	.reg .pred 	%p<6>;
	.reg .b32 	%r<65>;
	.reg .b32 	%f<68>;
	.reg .b64 	%rd<43>;
	// demoted variable
	.shared .align 4 .b8 _ZZ24default_function_kernel0E8A_shared[512];
	// demoted variable
	.shared .align 4 .b8 _ZZ24default_function_kernel0E8B_shared[16384];
	ld.param.u64 	%rd4, [default_function_kernel0_param_0];
	ld.param.u64 	%rd5, [default_function_kernel0_param_1];
	ld.param.u64 	%rd3, [default_function_kernel0_param_2];
	cvta.to.global.u64 	%rd1, %rd4;
	cvta.to.global.u64 	%rd2, %rd5;
	mov.u32 	%r1, %tid.x;
	mov.u32 	%r2, %tid.y;
	shl.b32 	%r19, %r2, 10;
	or.b32  	%r3, %r19, %r1;
	shl.b32 	%r4, %r2, 6;
	mad.lo.s32 	%r20, %r2, -960, %r3;
	mov.u32 	%r5, %ctaid.x;
	shl.b32 	%r21, %r5, 16;
	mad.lo.s32 	%r22, %r2, 32704, %r20;
	add.s32 	%r6, %r22, %r21;
	mad.lo.s32 	%r7, %r2, -30720, %r22;
	shl.b32 	%r8, %r1, 5;
	shl.b32 	%r23, %r20, 2;
	mov.u32 	%r24, _ZZ24default_function_kernel0E8A_shared;
	add.s32 	%r9, %r24, %r23;
	mov.b32 	%r62, 0;
	mov.f32 	%f64, 0f00000000;
	mov.f32 	%f65, %f64;
$L__BB0_1:
	setp.gt.u32 	%p1, %r1, 31;
	bar.sync 	0;
	shl.b32 	%r11, %r62, 5;
	@%p1 bra 	$L__BB0_3;
	add.s32 	%r25, %r3, %r11;
	mul.wide.u32 	%rd6, %r25, 4;
	add.s64 	%rd7, %rd1, %rd6;
	ld.global.nc.f32 	%f8, [%rd7];
	st.shared.f32 	[%r9], %f8;
	ld.global.nc.f32 	%f9, [%rd7+2048];
	st.shared.f32 	[%r9+128], %f9;
$L__BB0_3:
	add.s32 	%r12, %r6, %r11;
	mov.b32 	%r63, 0;
$L__BB0_4:
	setp.gt.u32 	%p2, %r1, 31;
	@%p2 bra 	$L__BB0_6;
	shl.b32 	%r27, %r63, 9;
	add.s32 	%r28, %r12, %r27;
	mul.wide.u32 	%rd8, %r28, 4;
	add.s64 	%rd9, %rd2, %rd8;
	ld.global.nc.f32 	%f10, [%rd9];
	shl.b32 	%r29, %r63, 5;
	add.s32 	%r30, %r7, %r29;
	shl.b32 	%r31, %r30, 2;
	mov.u32 	%r32, _ZZ24default_function_kernel0E8B_shared;
	add.s32 	%r33, %r32, %r31;
	st.shared.f32 	[%r33], %f10;
	add.s32 	%r34, %r28, 512;
	mul.wide.u32 	%rd10, %r34, 4;
	add.s64 	%rd11, %rd2, %rd10;
	ld.global.nc.f32 	%f11, [%rd11];
	st.shared.f32 	[%r33+128], %f11;
	add.s32 	%r35, %r28, 1024;
	mul.wide.u32 	%rd12, %r35, 4;
	add.s64 	%rd13, %rd2, %rd12;
	ld.global.nc.f32 	%f12, [%rd13];
	st.shared.f32 	[%r33+256], %f12;
	add.s32 	%r36, %r28, 1536;
	mul.wide.u32 	%rd14, %r36, 4;
	add.s64 	%rd15, %rd2, %rd14;
	ld.global.nc.f32 	%f13, [%rd15];
	st.shared.f32 	[%r33+384], %f13;
	add.s32 	%r37, %r28, 2048;
	mul.wide.u32 	%rd16, %r37, 4;
	add.s64 	%rd17, %rd2, %rd16;
	ld.global.nc.f32 	%f14, [%rd17];
	st.shared.f32 	[%r33+512], %f14;
	add.s32 	%r38, %r28, 2560;
	mul.wide.u32 	%rd18, %r38, 4;
	add.s64 	%rd19, %rd2, %rd18;
	ld.global.nc.f32 	%f15, [%rd19];
	st.shared.f32 	[%r33+640], %f15;
	add.s32 	%r39, %r28, 3072;
	mul.wide.u32 	%rd20, %r39, 4;
	add.s64 	%rd21, %rd2, %rd20;
	ld.global.nc.f32 	%f16, [%rd21];
	st.shared.f32 	[%r33+768], %f16;
	add.s32 	%r40, %r28, 3584;
	mul.wide.u32 	%rd22, %r40, 4;
	add.s64 	%rd23, %rd2, %rd22;
	ld.global.nc.f32 	%f17, [%rd23];
	st.shared.f32 	[%r33+896], %f17;
	add.s32 	%r41, %r28, 4096;
	mul.wide.u32 	%rd24, %r41, 4;
	add.s64 	%rd25, %rd2, %rd24;
	ld.global.nc.f32 	%f18, [%rd25];
	st.shared.f32 	[%r33+1024], %f18;
	add.s32 	%r42, %r28, 4608;
	mul.wide.u32 	%rd26, %r42, 4;
	add.s64 	%rd27, %rd2, %rd26;
	ld.global.nc.f32 	%f19, [%rd27];
	st.shared.f32 	[%r33+1152], %f19;
	add.s32 	%r43, %r28, 5120;
	mul.wide.u32 	%rd28, %r43, 4;
	add.s64 	%rd29, %rd2, %rd28;
	ld.global.nc.f32 	%f20, [%rd29];
	st.shared.f32 	[%r33+1280], %f20;
	add.s32 	%r44, %r28, 5632;
	mul.wide.u32 	%rd30, %r44, 4;
	add.s64 	%rd31, %rd2, %rd30;
	ld.global.nc.f32 	%f21, [%rd31];
	st.shared.f32 	[%r33+1408], %f21;
	add.s32 	%r45, %r28, 6144;
	mul.wide.u32 	%rd32, %r45, 4;
	add.s64 	%rd33, %rd2, %rd32;
	ld.global.nc.f32 	%f22, [%rd33];
	st.shared.f32 	[%r33+1536], %f22;
	add.s32 	%r46, %r28, 6656;
	mul.wide.u32 	%rd34, %r46, 4;
	add.s64 	%rd35, %rd2, %rd34;
	ld.global.nc.f32 	%f23, [%rd35];
	st.shared.f32 	[%r33+1664], %f23;
	add.s32 	%r47, %r28, 7168;
	mul.wide.u32 	%rd36, %r47, 4;
	add.s64 	%rd37, %rd2, %rd36;
	ld.global.nc.f32 	%f24, [%rd37];
	st.shared.f32 	[%r33+1792], %f24;
	add.s32 	%r48, %r28, 7680;
	mul.wide.u32 	%rd38, %r48, 4;
	add.s64 	%rd39, %rd2, %rd38;
	ld.global.nc.f32 	%f25, [%rd39];
	st.shared.f32 	[%r33+1920], %f25;
$L__BB0_6:
	add.s32 	%r63, %r63, 16;
	setp.ne.s32 	%p3, %r63, 64;
	@%p3 bra 	$L__BB0_4;
	bar.sync 	0;
	mov.b32 	%r64, 0;
$L__BB0_8:
	add.s32 	%r50, %r64, %r4;
	shl.b32 	%r51, %r50, 2;
	add.s32 	%r53, %r24, %r51;
	ld.shared.f32 	%f26, [%r53];
	ld.shared.f32 	%f27, [%r53+128];
	add.s32 	%r54, %r8, %r64;
	shl.b32 	%r55, %r54, 2;
	mov.u32 	%r56, _ZZ24default_function_kernel0E8B_shared;
	add.s32 	%r57, %r56, %r55;
	ld.shared.f32 	%f28, [%r57];
	fma.rn.f32 	%f29, %f28, %f26, %f64;
	fma.rn.f32 	%f30, %f28, %f27, %f65;
	ld.shared.f32 	%f31, [%r53+4];
	ld.shared.f32 	%f32, [%r53+132];
	ld.shared.f32 	%f33, [%r57+4];
	fma.rn.f32 	%f34, %f33, %f31, %f29;
	fma.rn.f32 	%f35, %f33, %f32, %f30;
	ld.shared.f32 	%f36, [%r53+8];
	ld.shared.f32 	%f37, [%r53+136];
	ld.shared.f32 	%f38, [%r57+8];
	fma.rn.f32 	%f39, %f38, %f36, %f34;
	fma.rn.f32 	%f40, %f38, %f37, %f35;
	ld.shared.f32 	%f41, [%r53+12];
	ld.shared.f32 	%f42, [%r53+140];
	ld.shared.f32 	%f43, [%r57+12];
	fma.rn.f32 	%f44, %f43, %f41, %f39;
	fma.rn.f32 	%f45, %f43, %f42, %f40;
	ld.shared.f32 	%f46, [%r53+16];
	ld.shared.f32 	%f47, [%r53+144];
	ld.shared.f32 	%f48, [%r57+16];
	fma.rn.f32 	%f49, %f48, %f46, %f44;
	fma.rn.f32 	%f50, %f48, %f47, %f45;
	ld.shared.f32 	%f51, [%r53+20];
	ld.shared.f32 	%f52, [%r53+148];
	ld.shared.f32 	%f53, [%r57+20];
	fma.rn.f32 	%f54, %f53, %f51, %f49;
	fma.rn.f32 	%f55, %f53, %f52, %f50;
	ld.shared.f32 	%f56, [%r53+24];
	ld.shared.f32 	%f57, [%r53+152];
	ld.shared.f32 	%f58, [%r57+24];
	fma.rn.f32 	%f59, %f58, %f56, %f54;
	fma.rn.f32 	%f60, %f58, %f57, %f55;
	ld.shared.f32 	%f61, [%r53+28];
	ld.shared.f32 	%f62, [%r53+156];
	ld.shared.f32 	%f63, [%r57+28];
	fma.rn.f32 	%f64, %f63, %f61, %f59;
	fma.rn.f32 	%f65, %f63, %f62, %f60;
	add.s32 	%r64, %r64, 8;
	setp.ne.s32 	%p4, %r64, 32;
	@%p4 bra 	$L__BB0_8;
	add.s32 	%r62, %r62, 1;
	setp.ne.s32 	%p5, %r62, 16;
	@%p5 bra 	$L__BB0_1;
	shl.b32 	%r58, %r5, 7;
	shl.b32 	%r59, %r2, 11;
	add.s32 	%r60, %r7, %r59;
	add.s32 	%r61, %r60, %r58;
	cvta.to.global.u64 	%rd40, %rd3;
	mul.wide.u32 	%rd41, %r61, 4;
	add.s64 	%rd42, %rd40, %rd41;
	st.global.f32 	[%rd42], %f64;
	st.global.f32 	[%rd42+8192], %f65;
	ret;

}


// ===== COMPILED SASS (sm_100) =====

	.target	sm_100

	.elftype	@"ET_EXEC"


//--------------------- .note.nv.tkinfo           --------------------------
	.section	.note.nv.tkinfo,"",@"SHT_NOTE"
	.sectionflags	@"SHF_NOTE_NV_TKINFO"
	.tkinfo
        /*0018*/ 	.word	0x00000002
        /*0030*/ 	.string	""
        /*0030*/ 	.string	"ptxas"
        /*0030*/ 	.string	"Cuda compilation tools, release 13.0, V13.0.88"
        /*0030*/ 	.string	"Build cuda_13.0.r13.0/compiler.36424714_0"
        /*0030*/ 	.string	"-arch sm_100 -m 64 "



//--------------------- .note.nv.cuinfo           --------------------------
	.section	.note.nv.cuinfo,"",@"SHT_NOTE"
	.sectionflags	@"SHF_NOTE_NV_CUINFO"
        /*0018*/ 	.short	0x0002
        /*001a*/ 	.short	0x0064
        /*001c*/ 	.short	0x0082
	.zero		2


//--------------------- .nv.info                  --------------------------
	.section	.nv.info,"",@"SHT_CUDA_INFO"
	.align	4


	//----- nvinfo : EIATTR_REGCOUNT
	.align		4
        /*0000*/ 	.byte	0x04, 0x2f
        /*0002*/ 	.short	(.L_1 - .L_0)
	.align		4
.L_0:
        /*0004*/ 	.word	index@(default_function_kernel0)
        /*0008*/ 	.word	0x00000020


	//----- nvinfo : EIATTR_FRAME_SIZE
	.align		4
.L_1:
        /*000c*/ 	.byte	0x04, 0x11
        /*000e*/ 	.short	(.L_3 - .L_2)
	.align		4
.L_2:
        /*0010*/ 	.word	index@(default_function_kernel0)
        /*0014*/ 	.word	0x00000000


	//----- nvinfo : EIATTR_MIN_STACK_SIZE
	.align		4
.L_3:
        /*0018*/ 	.byte	0x04, 0x12
        /*001a*/ 	.short	(.L_5 - .L_4)
	.align		4
.L_4:
        /*001c*/ 	.word	index@(default_function_kernel0)
        /*0020*/ 	.word	0x00000000
.L_5:


//--------------------- .nv.compat                --------------------------
	.section	.nv.compat,"",@"SHT_CUDA_COMPAT_INFO"
	.align	4
        /*0000*/ 	.byte	0x02, 0x09, 0x00, 0x00, 0x02, 0x02, 0x01, 0x00, 0x02, 0x05, 0x05, 0x00, 0x03, 0x07, 0x01, 0x01
        /*0010*/ 	.byte	0x02, 0x03, 0x00, 0x00, 0x02, 0x06, 0x01, 0x00, 0x04, 0x0b, 0x08, 0x00, 0x09, 0x00, 0x00, 0x00
        /*0020*/ 	.byte	0x00, 0x00, 0x00, 0x00


//--------------------- .nv.info.default_function_kernel0 --------------------------
	.section	.nv.info.default_function_kernel0,"",@"SHT_CUDA_INFO"
	.sectionflags	@""
	.align	4


	//----- nvinfo : EIATTR_CUDA_API_VERSION
	.align		4
        /*0000*/ 	.byte	0x04, 0x37
        /*0002*/ 	.short	(.L_7 - .L_6)
.L_6:
        /*0004*/ 	.word	0x00000082


	//----- nvinfo : EIATTR_KPARAM_INFO
	.align		4
.L_7:
        /*0008*/ 	.byte	0x04, 0x17
        /*000a*/ 	.short	(.L_9 - .L_8)
.L_8:
        /*000c*/ 	.word	0x00000000
        /*0010*/ 	.short	0x0002
        /*0012*/ 	.short	0x0010
        /*0014*/ 	.byte	0x00, 0xf5, 0x21, 0x00


	//----- nvinfo : EIATTR_KPARAM_INFO
	.align		4
.L_9:
        /*0018*/ 	.byte	0x04, 0x17
        /*001a*/ 	.short	(.L_11 - .L_10)
.L_10:
        /*001c*/ 	.word	0x00000000
        /*0020*/ 	.short	0x0001
        /*0022*/ 	.short	0x0008
        /*0024*/ 	.byte	0x00, 0xf5, 0x21, 0x00


	//----- nvinfo : EIATTR_KPARAM_INFO
	.align		4
.L_11:
        /*0028*/ 	.byte	0x04, 0x17
        /*002a*/ 	.short	(.L_13 - .L_12)
.L_12:
        /*002c*/ 	.word	0x00000000
        /*0030*/ 	.short	0x0000
        /*0032*/ 	.short	0x0000
        /*0034*/ 	.byte	0x00, 0xf5, 0x21, 0x00


	//----- nvinfo : EIATTR_SPARSE_MMA_MASK
	.align		4
.L_13:
        /*0038*/ 	.byte	0x03, 0x50
        /*003a*/ 	.short	0x0000


	//----- nvinfo : EIATTR_MAXREG_COUNT
	.align		4
        /*003c*/ 	.byte	0x03, 0x1b
        /*003e*/ 	.short	0x00ff


	//----- nvinfo : EIATTR_NUM_BARRIERS
	.align		4
        /*0040*/ 	.byte	0x02, 0x4c
        /*0042*/ 	.byte	0x01
	.zero		1


	//----- nvinfo : EIATTR_MERCURY_ISA_VERSION
	.align		4
        /*0044*/ 	.byte	0x03, 0x5f
        /*0046*/ 	.short	0x0101


	//----- nvinfo : EIATTR_VRC_CTA_INIT_COUNT
	.align		4
        /*0048*/ 	.byte	0x02, 0x4a
	.zero		1
	.zero		1


	//----- nvinfo : EIATTR_EXIT_INSTR_OFFSETS
	.align		4
        /*004c*/ 	.byte	0x04, 0x1c
        /*004e*/ 	.short	(.L_15 - .L_14)


	//   ....[0]....
.L_14:
        /*0050*/ 	.word	0x00001aa0


	//----- nvinfo : EIATTR_CRS_STACK_SIZE
	.align		4
.L_15:
        /*0054*/ 	.byte	0x04, 0x1e
        /*0056*/ 	.short	(.L_17 - .L_16)
.L_16:
        /*0058*/ 	.word	0x00000000


	//----- nvinfo : EIATTR_CBANK_PARAM_SIZE
	.align		4
.L_17:
        /*005c*/ 	.byte	0x03, 0x19
        /*005e*/ 	.short	0x0018


	//----- nvinfo : EIATTR_PARAM_CBANK
	.align		4
        /*0060*/ 	.byte	0x04, 0x0a
        /*0062*/ 	.short	(.L_19 - .L_18)
	.align		4
.L_18:
        /*0064*/ 	.word	index@(.nv.constant0.default_function_kernel0)
        /*0068*/ 	.short	0x0380
        /*006a*/ 	.short	0x0018


	//----- nvinfo : EIATTR_SW_WAR
	.align		4
.L_19:
        /*006c*/ 	.byte	0x04, 0x36
        /*006e*/ 	.short	(.L_21 - .L_20)
.L_20:
        /*0070*/ 	.word	0x00000008
.L_21:


//--------------------- .nv.callgraph             --------------------------
	.section	.nv.callgraph,"",@"SHT_CUDA_CALLGRAPH"
	.align	4
	.sectionentsize	8
	.align		4
        /*0000*/ 	.word	0x00000000
	.align		4
        /*0004*/ 	.word	0xffffffff
	.align		4
        /*0008*/ 	.word	0x00000000
	.align		4
        /*000c*/ 	.word	0xfffffffe
	.align		4
        /*0010*/ 	.word	0x00000000
	.align		4
        /*0014*/ 	.word	0xfffffffd
	.align		4
        /*0018*/ 	.word	0x00000000
	.align		4
        /*001c*/ 	.word	0xfffffffc


//--------------------- .text.default_function_kernel0 --------------------------
	.section	.text.default_function_kernel0,"ax",@progbits
	.align	128
        .global         default_function_kernel0
        .type           default_function_kernel0,@function
        .size           default_function_kernel0,(.L_x_10 - default_function_kernel0)
        .other          default_function_kernel0,@"STO_CUDA_ENTRY STV_DEFAULT"
default_function_kernel0:
.text.default_function_kernel0:
[----:B------:R-:W-:Y:S01]  /*0000*/  LDC R1, c[0x0][0x37c] ;  /* 0x0000df00ff017b82 */ /* 0x000fe20000000800 */
[----:B------:R-:W0:Y:S07]  /*0010*/  S2R R22, SR_TID.Y ;  /* 0x0000000000167919 */ /* 0x000e2e0000002200 */
[----:B------:R-:W1:Y:S01]  /*0020*/  S2UR UR5, SR_CgaCtaId ;  /* 0x00000000000579c3 */ /* 0x000e620000008800 */
[----:B------:R-:W-:Y:S01]  /*0030*/  UMOV UR4, 0x400 ;  /* 0x0000040000047882 */ /* 0x000fe20000000000 */
[----:B------:R-:W-:Y:S01]  /*0040*/  HFMA2 R24, -RZ, RZ, 0, 0 ;  /* 0x00000000ff187431 */ /* 0x000fe200000001ff */
[----:B------:R-:W2:Y:S01]  /*0050*/  S2R R3, SR_TID.X ;  /* 0x0000000000037919 */ /* 0x000ea20000002100 */
[----:B------:R-:W-:Y:S01]  /*0060*/  CS2R R4, SRZ ;  /* 0x0000000000047805 */ /* 0x000fe2000001ff00 */
[----:B------:R-:W3:Y:S01]  /*0070*/  LDCU.64 UR8, c[0x0][0x358] ;  /* 0x00006b00ff0877ac */ /* 0x000ee20008000a00 */
[----:B------:R-:W4:Y:S01]  /*0080*/  S2R R21, SR_CTAID.X ;  /* 0x0000000000157919 */ /* 0x000f220000002500 */
[----:B-1----:R-:W-:-:S02]  /*0090*/  ULEA UR6, UR5, UR4, 0x18 ;  /* 0x0000000405067291 */ /* 0x002fc4000f8ec0ff */
[----:B------:R-:W-:-:S04]  /*00a0*/  UIADD3 UR4, UPT, UPT, UR4, 0x200, URZ ;  /* 0x0000020004047890 */ /* 0x000fc8000fffe0ff */
[----:B------:R-:W-:Y:S01]  /*00b0*/  ULEA UR4, UR5, UR4, 0x18 ;  /* 0x0000000405047291 */ /* 0x000fe2000f8ec0ff */
[C---:B0-----:R-:W-:Y:S02]  /*00c0*/  SHF.L.U32 R26, R22.reuse, 0xa, RZ ;  /* 0x0000000a161a7819 */ /* 0x041fe400000006ff */
[----:B------:R-:W-:Y:S02]  /*00d0*/  LEA R20, R22, UR6, 0x8 ;  /* 0x0000000616147c11 */ /* 0x000fe4000f8e40ff */
[----:B--2---:R-:W-:Y:S02]  /*00e0*/  LOP3.LUT R26, R26, R3, RZ, 0xfc, !PT ;  /* 0x000000031a1a7212 */ /* 0x004fe400078efcff */
[C---:B------:R-:W-:Y:S02]  /*00f0*/  SHF.L.U32 R0, R3.reuse, 0x5, RZ ;  /* 0x0000000503007819 */ /* 0x040fe400000006ff */
[----:B------:R-:W-:Y:S01]  /*0100*/  ISETP.GT.U32.AND P0, PT, R3, 0x1f, PT ;  /* 0x0000001f0300780c */ /* 0x000fe20003f04070 */
[----:B------:R-:W-:Y:S01]  /*0110*/  IMAD R25, R22, -0x3c0, R26 ;  /* 0xfffffc4016197824 */ /* 0x000fe200078e021a */
[----:B------:R-:W-:-:S02]  /*0120*/  IADD3 R2, PT, PT, R0, 0x8, RZ ;  /* 0x0000000800027810 */ /* 0x000fc40007ffe0ff */
[----:B------:R-:W-:Y:S01]  /*0130*/  IADD3 R6, PT, PT, R0, 0x10, RZ ;  /* 0x0000001000067810 */ /* 0x000fe20007ffe0ff */
[----:B------:R-:W-:Y:S01]  /*0140*/  IMAD R29, R22, 0x7fc0, R25 ;  /* 0x00007fc0161d7824 */ /* 0x000fe200078e0219 */
[----:B------:R-:W-:Y:S02]  /*0150*/  IADD3 R23, PT, PT, R0, 0x18, RZ ;  /* 0x0000001800177810 */ /* 0x000fe40007ffe0ff */
[C---:B------:R-:W-:Y:S01]  /*0160*/  ISETP.GT.U32.AND P1, PT, R3.reuse, 0x1f, PT ;  /* 0x0000001f0300780c */ /* 0x040fe20003f24070 */
[----:B------:R-:W-:Y:S01]  /*0170*/  IMAD R27, R22, -0x7800, R29 ;  /* 0xffff8800161b7824 */ /* 0x000fe200078e021d */
[----:B------:R-:W-:Y:S02]  /*0180*/  LEA R0, R2, UR4, 0x2 ;  /* 0x0000000402007c11 */ /* 0x000fe4000f8e10ff */
[----:B------:R-:W-:Y:S02]  /*0190*/  LEA R3, R3, UR4, 0x7 ;  /* 0x0000000403037c11 */ /* 0x000fe4000f8e38ff */
[----:B------:R-:W-:-:S02]  /*01a0*/  LEA R2, R6, UR4, 0x2 ;  /* 0x0000000406027c11 */ /* 0x000fc4000f8e10ff */
[----:B------:R-:W-:Y:S02]  /*01b0*/  LEA R23, R23, UR4, 0x2 ;  /* 0x0000000417177c11 */ /* 0x000fe4000f8e10ff */
[----:B------:R-:W-:Y:S02]  /*01c0*/  LEA R25, R25, UR6, 0x2 ;  /* 0x0000000619197c11 */ /* 0x000fe4000f8e10ff */
[----:B---34-:R-:W-:-:S07]  /*01d0*/  LEA R29, R21, R29, 0x10 ;  /* 0x0000001d151d7211 */ /* 0x018fce00078e80ff */
.L_x_8:
[----:B------:R-:W0:Y:S01]  /*01e0*/  @!P0 LDC.64 R6, c[0x0][0x380] ;  /* 0x0000e000ff068b82 */ /* 0x000e220000000a00 */
[----:B------:R-:W-:-:S05]  /*01f0*/  @!P0 LEA R9, R24, R26, 0x5 ;  /* 0x0000001a18098211 */ /* 0x000fca00078e28ff */
[----:B0-----:R-:W-:Y:S02]  /*0200*/  @!P0 IMAD.WIDE.U32 R8, R9, 0x4, R6 ;  /* 0x0000000409088825 */ /* 0x001fe400078e0006 */
[----:B------:R-:W0:Y:S03]  /*0210*/  LDC.64 R6, c[0x0][0x388] ;  /* 0x0000e200ff067b82 */ /* 0x000e260000000a00 */
[----:B------:R-:W2:Y:S04]  /*0220*/  @!P0 LDG.E.CONSTANT R10, desc[UR8][R8.64] ;  /* 0x00000008080a8981 */ /* 0x000ea8000c1e9900 */
[----:B------:R-:W3:Y:S01]  /*0230*/  @!P0 LDG.E.CONSTANT R12, desc[UR8][R8.64+0x800] ;  /* 0x00080008080c8981 */ /* 0x000ee2000c1e9900 */
[----:B------:R-:W-:Y:S01]  /*0240*/  BSSY.RECONVERGENT B0, `(.L_x_0) ;  /* 0x000004b000007945 */ /* 0x000fe20003800200 */
[----:B------:R-:W-:Y:S01]  /*0250*/  LEA R15, R24, R29, 0x5 ;  /* 0x0000001d180f7211 */ /* 0x000fe200078e28ff */
[----:B------:R-:W-:Y:S06]  /*0260*/  BAR.SYNC.DEFER_BLOCKING 0x0 ;  /* 0x0000000000007b1d */ /* 0x000fec0000010000 */
[----:B--2---:R1:W-:Y:S04]  /*0270*/  @!P0 STS [R25], R10 ;  /* 0x0000000a19008388 */ /* 0x0043e80000000800 */
[----:B---3--:R1:W-:Y:S01]  /*0280*/  @!P0 STS [R25+0x80], R12 ;  /* 0x0000800c19008388 */ /* 0x0083e20000000800 */
[----:B------:R-:W-:-:S13]  /*0290*/  PLOP3.LUT P0, PT, P1, PT, PT, 0x80, 0x8 ;  /* 0x000000000008781c */ /* 0x000fda0000f0f070 */
[----:B01----:R-:W-:Y:S05]  /*02a0*/  @P0 BRA `(.L_x_1) ;  /* 0x0000000400100947 */ /* 0x003fea0003800000 */
[C---:B------:R-:W-:Y:S01]  /*02b0*/  IMAD.WIDE.U32 R12, R15.reuse, 0x4, R6 ;  /* 0x000000040f0c7825 */ /* 0x040fe200078e0006 */
[----:B------:R-:W-:-:S05]  /*02c0*/  IADD3 R11, PT, PT, R15, 0x200, RZ ;  /* 0x000002000f0b7810 */ /* 0x000fca0007ffe0ff */
[----:B------:R0:W2:Y:S01]  /*02d0*/  LDG.E.CONSTANT R13, desc[UR8][R12.64] ;  /* 0x000000080c0d7981 */ /* 0x0000a2000c1e9900 */
[----:B------:R-:W-:-:S05]  /*02e0*/  IMAD.WIDE.U32 R10, R11, 0x4, R6 ;  /* 0x000000040b0a7825 */ /* 0x000fca00078e0006 */
[----:B------:R1:W3:Y:S01]  /*02f0*/  LDG.E.CONSTANT R19, desc[UR8][R10.64] ;  /* 0x000000080a137981 */ /* 0x0002e2000c1e9900 */
[----:B------:R-:W4:Y:S01]  /*0300*/  S2UR UR5, SR_CgaCtaId ;  /* 0x00000000000579c3 */ /* 0x000f220000008800 */
[C---:B------:R-:W-:Y:S01]  /*0310*/  IADD3 R9, PT, PT, R15.reuse, 0x600, RZ ;  /* 0x000006000f097810 */ /* 0x040fe20007ffe0ff */
[----:B------:R-:W-:Y:S01]  /*0320*/  UMOV UR4, 0x400 ;  /* 0x0000040000047882 */ /* 0x000fe20000000000 */
[C---:B------:R-:W-:Y:S01]  /*0330*/  IADD3 R17, PT, PT, R15.reuse, 0x400, RZ ;  /* 0x000004000f117810 */ /* 0x040fe20007ffe0ff */
[----:B------:R-:W-:Y:S01]  /*0340*/  UIADD3 UR4, UPT, UPT, UR4, 0x200, URZ ;  /* 0x0000020004047890 */ /* 0x000fe2000fffe0ff */
[----:B------:R-:W-:Y:S01]  /*0350*/  IADD3 R28, PT, PT, R15, 0xa00, RZ ;  /* 0x00000a000f1c7810 */ /* 0x000fe20007ffe0ff */
[----:B------:R-:W-:Y:S01]  /*0360*/  IMAD.WIDE.U32 R8, R9, 0x4, R6 ;  /* 0x0000000409087825 */ /* 0x000fe200078e0006 */
[----:B------:R-:W-:-:S03]  /*0370*/  IADD3 R14, PT, PT, R15, 0x800, RZ ;  /* 0x000008000f0e7810 */ /* 0x000fc60007ffe0ff */
[--C-:B------:R-:W-:Y:S01]  /*0380*/  IMAD.WIDE.U32 R16, R17, 0x4, R6.reuse ;  /* 0x0000000411107825 */ /* 0x100fe200078e0006 */
[----:B------:R5:W3:Y:S01]  /*0390*/  LDG.E.CONSTANT R18, desc[UR8][R8.64] ;  /* 0x0000000808127981 */ /* 0x000ae2000c1e9900 */
[----:B0-----:R-:W-:Y:S02]  /*03a0*/  IADD3 R12, PT, PT, R15, 0xc00, RZ ;  /* 0x00000c000f0c7810 */ /* 0x001fe40007ffe0ff */
[--C-:B-1----:R-:W-:Y:S02]  /*03b0*/  IMAD.WIDE.U32 R10, R14, 0x4, R6.reuse ;  /* 0x000000040e0a7825 */ /* 0x102fe400078e0006 */
[----:B------:R-:W3:Y:S02]  /*03c0*/  LDG.E.CONSTANT R16, desc[UR8][R16.64] ;  /* 0x0000000810107981 */ /* 0x000ee4000c1e9900 */
[----:B-----5:R-:W-:Y:S02]  /*03d0*/  IMAD.WIDE.U32 R8, R28, 0x4, R6 ;  /* 0x000000041c087825 */ /* 0x020fe400078e0006 */
[----:B------:R-:W5:Y:S01]  /*03e0*/  LDG.E.CONSTANT R28, desc[UR8][R10.64] ;  /* 0x000000080a1c7981 */ /* 0x000f62000c1e9900 */
[----:B----4-:R-:W-:-:S03]  /*03f0*/  ULEA UR4, UR5, UR4, 0x18 ;  /* 0x0000000405047291 */ /* 0x010fc6000f8ec0ff */
[----:B------:R0:W4:Y:S03]  /*0400*/  LDG.E.CONSTANT R17, desc[UR8][R8.64] ;  /* 0x0000000808117981 */ /* 0x000126000c1e9900 */
[----:B------:R-:W-:Y:S01]  /*0410*/  LEA R14, R27, UR4, 0x2 ;  /* 0x000000041b0e7c11 */ /* 0x000fe2000f8e10ff */
[----:B0-----:R-:W-:Y:S01]  /*0420*/  IMAD.WIDE.U32 R8, R12, 0x4, R6 ;  /* 0x000000040c087825 */ /* 0x001fe200078e0006 */
[----:B------:R-:W-:-:S03]  /*0430*/  IADD3 R12, PT, PT, R15, 0xe00, RZ ;  /* 0x00000e000f0c7810 */ /* 0x000fc60007ffe0ff */
[----:B--2---:R0:W-:Y:S02]  /*0440*/  STS [R14], R13 ;  /* 0x0000000d0e007388 */ /* 0x0041e40000000800 */
[----:B0-----:R-:W-:Y:S02]  /*0450*/  IMAD.WIDE.U32 R12, R12, 0x4, R6 ;  /* 0x000000040c0c7825 */ /* 0x001fe400078e0006 */
[----:B---3--:R0:W-:Y:S04]  /*0460*/  STS [R14+0x80], R19 ;  /* 0x000080130e007388 */ /* 0x0081e80000000800 */
[----:B------:R-:W2:Y:S04]  /*0470*/  LDG.E.CONSTANT R13, desc[UR8][R12.64] ;  /* 0x000000080c0d7981 */ /* 0x000ea8000c1e9900 */
[----:B0-----:R0:W3:Y:S01]  /*0480*/  LDG.E.CONSTANT R19, desc[UR8][R8.64] ;  /* 0x0000000808137981 */ /* 0x0010e2000c1e9900 */
[----:B------:R-:W-:-:S05]  /*0490*/  IADD3 R11, PT, PT, R15, 0x1000, RZ ;  /* 0x000010000f0b7810 */ /* 0x000fca0007ffe0ff */
[----:B------:R-:W-:Y:S01]  /*04a0*/  IMAD.WIDE.U32 R10, R11, 0x4, R6 ;  /* 0x000000040b0a7825 */ /* 0x000fe200078e0006 */
[----:B0-----:R-:W-:-:S04]  /*04b0*/  IADD3 R9, PT, PT, R15, 0x1200, RZ ;  /* 0x000012000f097810 */ /* 0x001fc80007ffe0ff */
[----:B------:R0:W3:Y:S01]  /*04c0*/  LDG.E.CONSTANT R12, desc[UR8][R10.64] ;  /* 0x000000080a0c7981 */ /* 0x0000e2000c1e9900 */
[----:B------:R-:W-:-:S03]  /*04d0*/  IMAD.WIDE.U32 R8, R9, 0x4, R6 ;  /* 0x0000000409087825 */ /* 0x000fc600078e0006 */
[----:B------:R1:W-:Y:S01]  /*04e0*/  STS [R14+0x180], R18 ;  /* 0x000180120e007388 */ /* 0x0003e20000000800 */
[----:B0-----:R-:W-:-:S03]  /*04f0*/  IADD3 R11, PT, PT, R15, 0x1400, RZ ;  /* 0x000014000f0b7810 */ /* 0x001fc60007ffe0ff */
[----:B-1----:R0:W3:Y:S02]  /*0500*/  LDG.E.CONSTANT R18, desc[UR8][R8.64] ;  /* 0x0000000808127981 */ /* 0x0020e4000c1e9900 */
[----:B------:R-:W-:Y:S02]  /*0510*/  IMAD.WIDE.U32 R10, R11, 0x4, R6 ;  /* 0x000000040b0a7825 */ /* 0x000fe400078e0006 */
[----:B------:R1:W-:Y:S01]  /*0520*/  STS [R14+0x100], R16 ;  /* 0x000100100e007388 */ /* 0x0003e20000000800 */
[----:B0-----:R-:W-:-:S03]  /*0530*/  IADD3 R9, PT, PT, R15, 0x1600, RZ ;  /* 0x000016000f097810 */ /* 0x001fc60007ffe0ff */
[----:B-----5:R0:W-:Y:S01]  /*0540*/  STS [R14+0x200], R28 ;  /* 0x0002001c0e007388 */ /* 0x0201e20000000800 */
[----:B-1----:R-:W-:Y:S01]  /*0550*/  IADD3 R16, PT, PT, R15, 0x1800, RZ ;  /* 0x000018000f107810 */ /* 0x002fe20007ffe0ff */
[--C-:B------:R-:W-:Y:S02]  /*0560*/  IMAD.WIDE.U32 R8, R9, 0x4, R6.reuse ;  /* 0x0000000409087825 */ /* 0x100fe400078e0006 */
[----:B0-----:R0:W5:Y:S04]  /*0570*/  LDG.E.CONSTANT R28, desc[UR8][R10.64] ;  /* 0x000000080a1c7981 */ /* 0x001168000c1e9900 */
[----:B----4-:R1:W-:Y:S01]  /*0580*/  STS [R14+0x280], R17 ;  /* 0x000280110e007388 */ /* 0x0103e20000000800 */
[----:B0-----:R-:W-:Y:S01]  /*0590*/  IMAD.WIDE.U32 R10, R16, 0x4, R6 ;  /* 0x00000004100a7825 */ /* 0x001fe200078e0006 */
[----:B-1----:R-:W-:-:S05]  /*05a0*/  IADD3 R17, PT, PT, R15, 0x1a00, RZ ;  /* 0x00001a000f117810 */ /* 0x002fca0007ffe0ff */
[----:B------:R-:W-:-:S06]  /*05b0*/  IMAD.WIDE.U32 R16, R17, 0x4, R6 ;  /* 0x0000000411107825 */ /* 0x000fcc00078e0006 */
[----:B------:R-:W4:Y:S04]  /*05c0*/  LDG.E.CONSTANT R17, desc[UR8][R16.64] ;  /* 0x0000000810117981 */ /* 0x000f28000c1e9900 */
[----:B--2---:R0:W-:Y:S04]  /*05d0*/  STS [R14+0x380], R13 ;  /* 0x0003800d0e007388 */ /* 0x0041e80000000800 */
[----:B---3--:R1:W-:Y:S04]  /*05e0*/  STS [R14+0x300], R19 ;  /* 0x000300130e007388 */ /* 0x0083e80000000800 */
[----:B0-----:R0:W2:Y:S04]  /*05f0*/  LDG.E.CONSTANT R13, desc[UR8][R8.64] ;  /* 0x00000008080d7981 */ /* 0x0010a8000c1e9900 */
[----:B-1----:R1:W3:Y:S01]  /*0600*/  LDG.E.CONSTANT R19, desc[UR8][R10.64] ;  /* 0x000000080a137981 */ /* 0x0022e2000c1e9900 */
[----:B0-----:R-:W-:-:S05]  /*0610*/  IADD3 R9, PT, PT, R15, 0x1c00, RZ ;  /* 0x00001c000f097810 */ /* 0x001fca0007ffe0ff */
[----:B-1----:R-:W-:Y:S01]  /*0620*/  IMAD.WIDE.U32 R10, R9, 0x4, R6 ;  /* 0x00000004090a7825 */ /* 0x002fe200078e0006 */
[----:B------:R-:W-:-:S05]  /*0630*/  IADD3 R9, PT, PT, R15, 0x1e00, RZ ;  /* 0x00001e000f097810 */ /* 0x000fca0007ffe0ff */
[----:B------:R-:W-:Y:S01]  /*0640*/  IMAD.WIDE.U32 R8, R9, 0x4, R6 ;  /* 0x0000000409087825 */ /* 0x000fe200078e0006 */
[----:B------:R-:W3:Y:S05]  /*0650*/  LDG.E.CONSTANT R11, desc[UR8][R10.64] ;  /* 0x000000080a0b7981 */ /* 0x000eea000c1e9900 */
[----:B------:R-:W3:Y:S04]  /*0660*/  LDG.E.CONSTANT R9, desc[UR8][R8.64] ;  /* 0x0000000808097981 */ /* 0x000ee8000c1e9900 */
[----:B------:R0:W-:Y:S04]  /*0670*/  STS [R14+0x400], R12 ;  /* 0x0004000c0e007388 */ /* 0x0001e80000000800 */
[----:B------:R0:W-:Y:S04]  /*0680*/  STS [R14+0x480], R18 ;  /* 0x000480120e007388 */ /* 0x0001e80000000800 */
[----:B-----5:R0:W-:Y:S04]  /*0690*/  STS [R14+0x500], R28 ;  /* 0x0005001c0e007388 */ /* 0x0201e80000000800 */
[----:B----4-:R0:W-:Y:S04]  /*06a0*/  STS [R14+0x680], R17 ;  /* 0x000680110e007388 */ /* 0x0101e80000000800 */
[----:B--2---:R0:W-:Y:S04]  /*06b0*/  STS [R14+0x580], R13 ;  /* 0x0005800d0e007388 */ /* 0x0041e80000000800 */
[----:B---3--:R0:W-:Y:S04]  /*06c0*/  STS [R14+0x600], R19 ;  /* 0x000600130e007388 */ /* 0x0081e80000000800 */
[----:B------:R0:W-:Y:S04]  /*06d0*/  STS [R14+0x700], R11 ;  /* 0x0007000b0e007388 */ /* 0x0001e80000000800 */
[----:B------:R0:W-:Y:S02]  /*06e0*/  STS [R14+0x780], R9 ;  /* 0x000780090e007388 */ /* 0x0001e40000000800 */
.L_x_1:
[----:B------:R-:W-:Y:S05]  /*06f0*/  BSYNC.RECONVERGENT B0 ;  /* 0x0000000000007941 */ /* 0x000fea0003800200 */
.L_x_0:
[----:B------:R-:W-:Y:S04]  /*0700*/  BSSY.RECONVERGENT B0, `(.L_x_2) ;  /* 0x0000047000007945 */ /* 0x000fe80003800200 */
[----:B------:R-:W-:Y:S05]  /*0710*/  @P0 BRA `(.L_x_3) ;  /* 0x0000000400140947 */ /* 0x000fea0003800000 */
[C---:B0-----:R-:W-:Y:S02]  /*0720*/  IADD3 R13, PT, PT, R15.reuse, 0x2000, RZ ;  /* 0x000020000f0d7810 */ /* 0x041fe40007ffe0ff */
[----:B------:R-:W-:-:S03]  /*0730*/  IADD3 R11, PT, PT, R15, 0x2200, RZ ;  /* 0x000022000f0b7810 */ /* 0x000fc60007ffe0ff */
[----:B------:R-:W-:-:S04]  /*0740*/  IMAD.WIDE.U32 R12, R13, 0x4, R6 ;  /* 0x000000040d0c7825 */ /* 0x000fc800078e0006 */
[--C-:B------:R-:W-:Y:S02]  /*0750*/  IMAD.WIDE.U32 R10, R11, 0x4, R6.reuse ;  /* 0x000000040b0a7825 */ /* 0x100fe400078e0006 */
[----:B------:R0:W2:Y:S04]  /*0760*/  LDG.E.CONSTANT R13, desc[UR8][R12.64] ;  /* 0x000000080c0d7981 */ /* 0x0000a8000c1e9900 */
        /* <DEDUP_REMOVED lines=21> */
[----:B--2---:R0:W-:Y:S02]  /*08c0*/  STS [R14+0x800], R13 ;  /* 0x0008000d0e007388 */ /* 0x0041e40000000800 */
        /* <DEDUP_REMOVED lines=42> */
.L_x_3:
[----:B------:R-:W-:Y:S05]  /*0b70*/  BSYNC.RECONVERGENT B0 ;  /* 0x0000000000007941 */ /* 0x000fea0003800200 */
.L_x_2:
[----:B------:R-:W-:Y:S04]  /*0b80*/  BSSY.RECONVERGENT B0, `(.L_x_4) ;  /* 0x0000047000007945 */ /* 0x000fe80003800200 */
[----:B------:R-:W-:Y:S05]  /*0b90*/  @P0 BRA `(.L_x_5) ;  /* 0x0000000400140947 */ /* 0x000fea0003800000 */
[C---:B01----:R-:W-:Y:S02]  /*0ba0*/  IADD3 R13, PT, PT, R15.reuse, 0x4000, RZ ;  /* 0x000040000f0d7810 */ /* 0x043fe40007ffe0ff */
        /* <DEDUP_REMOVED lines=68> */
.L_x_5:
[----:B------:R-:W-:Y:S05]  /*0ff0*/  BSYNC.RECONVERGENT B0 ;  /* 0x0000000000007941 */ /* 0x000fea0003800200 */
.L_x_4:
[----:B------:R-:W-:Y:S04]  /*1000*/  BSSY.RECONVERGENT B0, `(.L_x_6) ;  /* 0x0000047000007945 */ /* 0x000fe80003800200 */
[----:B------:R-:W-:Y:S05]  /*1010*/  @P0 BRA `(.L_x_7) ;  /* 0x0000000400140947 */ /* 0x000fea0003800000 */
[----:B01----:R-:W-:-:S05]  /*1020*/  IADD3 R13, PT, PT, R15, 0x6000, RZ ;  /* 0x000060000f0d7810 */ /* 0x003fca0007ffe0ff */
[----:B------:R-:W-:-:S06]  /*1030*/  IMAD.WIDE.U32 R12, R13, 0x4, R6 ;  /* 0x000000040d0c7825 */ /* 0x000fcc00078e0006 */
[----:B------:R0:W2:Y:S01]  /*1040*/  LDG.E.CONSTANT R12, desc[UR8][R12.64] ;  /* 0x000000080c0c7981 */ /* 0x0000a2000c1e9900 */
[----:B------:R-:W1:Y:S01]  /*1050*/  S2UR UR5, SR_CgaCtaId ;  /* 0x00000000000579c3 */ /* 0x000e620000008800 */
[C---:B------:R-:W-:Y:S02]  /*1060*/  IADD3 R9, PT, PT, R15.reuse, 0x6800, RZ ;  /* 0x000068000f097810 */ /* 0x040fe40007ffe0ff */
[C---:B------:R-:W-:Y:S02]  /*1070*/  IADD3 R17, PT, PT, R15.reuse, 0x6200, RZ ;  /* 0x000062000f117810 */ /* 0x040fe40007ffe0ff */
[----:B------:R-:W-:Y:S01]  /*1080*/  IADD3 R11, PT, PT, R15, 0x6400, RZ ;  /* 0x000064000f0b7810 */ /* 0x000fe20007ffe0ff */
[----:B------:R-:W-:Y:S01]  /*1090*/  IMAD.WIDE.U32 R8, R9, 0x4, R6 ;  /* 0x0000000409087825 */ /* 0x000fe200078e0006 */
[----:B------:R-:W-:-:S03]  /*10a0*/  IADD3 R19, PT, PT, R15, 0x6600, RZ ;  /* 0x000066000f137810 */ /* 0x000fc60007ffe0ff */
[--C-:B------:R-:W-:Y:S01]  /*10b0*/  IMAD.WIDE.U32 R16, R17, 0x4, R6.reuse ;  /* 0x0000000411107825 */ /* 0x100fe200078e0006 */
[----:B0-----:R-:W-:Y:S01]  /*10c0*/  IADD3 R13, PT, PT, R15, 0x6a00, RZ ;  /* 0x00006a000f0d7810 */ /* 0x001fe20007ffe0ff */
[----:B------:R-:W3:Y:S02]  /*10d0*/  LDG.E.CONSTANT R14, desc[UR8][R8.64] ;  /* 0x00000008080e7981 */ /* 0x000ee4000c1e9900 */
[--C-:B------:R-:W-:Y:S02]  /*10e0*/  IMAD.WIDE.U32 R10, R11, 0x4, R6.reuse ;  /* 0x000000040b0a7825 */ /* 0x100fe400078e0006 */
[----:B------:R-:W4:Y:S02]  /*10f0*/  LDG.E.CONSTANT R16, desc[UR8][R16.64] ;  /* 0x0000000810107981 */ /* 0x000f24000c1e9900 */
[----:B------:R-:W-:Y:S01]  /*1100*/  IMAD.WIDE.U32 R18, R19, 0x4, R6 ;  /* 0x0000000413127825 */ /* 0x000fe200078e0006 */
[----:B------:R-:W-:Y:S02]  /*1110*/  UMOV UR4, 0x400 ;  /* 0x0000040000047882 */ /* 0x000fe40000000000 */
[----:B------:R-:W-:Y:S01]  /*1120*/  UIADD3 UR4, UPT, UPT, UR4, 0x200, URZ ;  /* 0x0000020004047890 */ /* 0x000fe2000fffe0ff */
[----:B------:R-:W-:-:S02]  /*1130*/  IADD3 R28, PT, PT, R15, 0x6c00, RZ ;  /* 0x00006c000f1c7810 */ /* 0x000fc40007ffe0ff */
[----:B------:R-:W5:Y:S04]  /*1140*/  LDG.E.CONSTANT R18, desc[UR8][R18.64] ;  /* 0x0000000812127981 */ /* 0x000f68000c1e9900 */
[----:B------:R0:W4:Y:S01]  /*1150*/  LDG.E.CONSTANT R17, desc[UR8][R10.64] ;  /* 0x000000080a117981 */ /* 0x000122000c1e9900 */
[----:B-1----:R-:W-:Y:S01]  /*1160*/  ULEA UR4, UR5, UR4, 0x18 ;  /* 0x0000000405047291 */ /* 0x002fe2000f8ec0ff */
[----:B0-----:R-:W-:-:S06]  /*1170*/  IMAD.WIDE.U32 R10, R13, 0x4, R6 ;  /* 0x000000040d0a7825 */ /* 0x001fcc00078e0006 */
[----:B------:R-:W5:Y:S01]  /*1180*/  LDG.E.CONSTANT R10, desc[UR8][R10.64] ;  /* 0x000000080a0a7981 */ /* 0x000f62000c1e9900 */
[--C-:B------:R-:W-:Y:S01]  /*1190*/  IMAD.WIDE.U32 R8, R28, 0x4, R6.reuse ;  /* 0x000000041c087825 */ /* 0x100fe200078e0006 */
[----:B------:R-:W-:Y:S02]  /*11a0*/  LEA R19, R27, UR4, 0x2 ;  /* 0x000000041b137c11 */ /* 0x000fe4000f8e10ff */
[----:B------:R-:W-:Y:S02]  /*11b0*/  IADD3 R13, PT, PT, R15, 0x6e00, RZ ;  /* 0x00006e000f0d7810 */ /* 0x000fe40007ffe0ff */
[----:B------:R0:W5:Y:S04]  /*11c0*/  LDG.E.CONSTANT R28, desc[UR8][R8.64] ;  /* 0x00000008081c7981 */ /* 0x000168000c1e9900 */
[----:B--2---:R1:W-:Y:S02]  /*11d0*/  STS [R19+0x1800], R12 ;  /* 0x0018000c13007388 */ /* 0x0043e40000000800 */
[----:B-1----:R-:W-:-:S05]  /*11e0*/  IMAD.WIDE.U32 R12, R13, 0x4, R6 ;  /* 0x000000040d0c7825 */ /* 0x002fca00078e0006 */
[----:B------:R1:W2:Y:S01]  /*11f0*/  LDG.E.CONSTANT R11, desc[UR8][R12.64] ;  /* 0x000000080c0b7981 */ /* 0x0002a2000c1e9900 */
[----:B0-----:R-:W-:-:S05]  /*1200*/  IADD3 R9, PT, PT, R15, 0x7000, RZ ;  /* 0x000070000f097810 */ /* 0x001fca0007ffe0ff */
[----:B------:R-:W-:Y:S01]  /*1210*/  IMAD.WIDE.U32 R8, R9, 0x4, R6 ;  /* 0x0000000409087825 */ /* 0x000fe200078e0006 */
[----:B---3--:R0:W-:Y:S01]  /*1220*/  STS [R19+0x1a00], R14 ;  /* 0x001a000e13007388 */ /* 0x0081e20000000800 */
[----:B-1----:R-:W-:-:S03]  /*1230*/  IADD3 R13, PT, PT, R15, 0x7200, RZ ;  /* 0x000072000f0d7810 */ /* 0x002fc60007ffe0ff */
[----:B0-----:R0:W3:Y:S02]  /*1240*/  LDG.E.CONSTANT R14, desc[UR8][R8.64] ;  /* 0x00000008080e7981 */ /* 0x0010e4000c1e9900 */
[----:B------:R-:W-:Y:S02]  /*1250*/  IMAD.WIDE.U32 R12, R13, 0x4, R6 ;  /* 0x000000040d0c7825 */ /* 0x000fe400078e0006 */
[----:B----4-:R1:W-:Y:S01]  /*1260*/  STS [R19+0x1900], R17 ;  /* 0x0019001113007388 */ /* 0x0103e20000000800 */
[----:B0-----:R-:W-:-:S03]  /*1270*/  IADD3 R9, PT, PT, R15, 0x7400, RZ ;  /* 0x000074000f097810 */ /* 0x001fc60007ffe0ff */
[----:B-----5:R0:W-:Y:S01]  /*1280*/  STS [R19+0x1980], R18 ;  /* 0x0019801213007388 */ /* 0x0201e20000000800 */
[----:B-1----:R-:W-:Y:S01]  /*1290*/  IADD3 R17, PT, PT, R15, 0x7600, RZ ;  /* 0x000076000f117810 */ /* 0x002fe20007ffe0ff */
[--C-:B------:R-:W-:Y:S02]  /*12a0*/  IMAD.WIDE.U32 R8, R9, 0x4, R6.reuse ;  /* 0x0000000409087825 */ /* 0x100fe400078e0006 */
[----:B------:R1:W-:Y:S04]  /*12b0*/  STS [R19+0x1a80], R10 ;  /* 0x001a800a13007388 */ /* 0x0003e80000000800 */
[----:B0-----:R0:W4:Y:S04]  /*12c0*/  LDG.E.CONSTANT R18, desc[UR8][R12.64] ;  /* 0x000000080c127981 */ /* 0x001128000c1e9900 */
[----:B-1----:R1:W5:Y:S01]  /*12d0*/  LDG.E.CONSTANT R10, desc[UR8][R8.64] ;  /* 0x00000008080a7981 */ /* 0x002362000c1e9900 */
[----:B0-----:R-:W-:Y:S01]  /*12e0*/  IMAD.WIDE.U32 R12, R17, 0x4, R6 ;  /* 0x00000004110c7825 */ /* 0x001fe200078e0006 */
[----:B-1----:R-:W-:-:S02]  /*12f0*/  IADD3 R9, PT, PT, R15, 0x7a00, RZ ;  /* 0x00007a000f097810 */ /* 0x002fc40007ffe0ff */
[----:B------:R0:W-:Y:S04]  /*1300*/  STS [R19+0x1880], R16 ;  /* 0x0018801013007388 */ /* 0x0001e80000000800 */
[----:B------:R1:W5:Y:S01]  /*1310*/  LDG.E.CONSTANT R12, desc[UR8][R12.64] ;  /* 0x000000080c0c7981 */ /* 0x000362000c1e9900 */
[--C-:B------:R-:W-:Y:S01]  /*1320*/  IMAD.WIDE.U32 R8, R9, 0x4, R6.reuse ;  /* 0x0000000409087825 */ /* 0x100fe200078e0006 */
[C---:B0-----:R-:W-:Y:S02]  /*1330*/  IADD3 R16, PT, PT, R15.reuse, 0x7800, RZ ;  /* 0x000078000f107810 */ /* 0x041fe40007ffe0ff */
[----:B------:R0:W-:Y:S01]  /*1340*/  STS [R19+0x1b00], R28 ;  /* 0x001b001c13007388 */ /* 0x0001e20000000800 */
[C---:B-1----:R-:W-:Y:S02]  /*1350*/  IADD3 R13, PT, PT, R15.reuse, 0x7c00, RZ ;  /* 0x00007c000f0d7810 */ /* 0x042fe40007ffe0ff */
[----:B------:R-:W-:Y:S01]  /*1360*/  IADD3 R15, PT, PT, R15, 0x7e00, RZ ;  /* 0x00007e000f0f7810 */ /* 0x000fe20007ffe0ff */
[--C-:B------:R-:W-:Y:S01]  /*1370*/  IMAD.WIDE.U32 R16, R16, 0x4, R6.reuse ;  /* 0x0000000410107825 */ /* 0x100fe200078e0006 */
[----:B0-----:R0:W5:Y:S05]  /*1380*/  LDG.E.CONSTANT R28, desc[UR8][R8.64] ;  /* 0x00000008081c7981 */ /* 0x00116a000c1e9900 */
[----:B------:R-:W5:Y:S01]  /*1390*/  LDG.E.CONSTANT R16, desc[UR8][R16.64] ;  /* 0x0000000810107981 */ /* 0x000f62000c1e9900 */
[----:B0-----:R-:W-:-:S04]  /*13a0*/  IMAD.WIDE.U32 R8, R13, 0x4, R6 ;  /* 0x000000040d087825 */ /* 0x001fc800078e0006 */
[----:B------:R-:W-:-:S06]  /*13b0*/  IMAD.WIDE.U32 R6, R15, 0x4, R6 ;  /* 0x000000040f067825 */ /* 0x000fcc00078e0006 */
[----:B------:R-:W5:Y:S04]  /*13c0*/  LDG.E.CONSTANT R6, desc[UR8][R6.64] ;  /* 0x0000000806067981 */ /* 0x000f68000c1e9900 */
[----:B--2---:R0:W-:Y:S04]  /*13d0*/  STS [R19+0x1b80], R11 ;  /* 0x001b800b13007388 */ /* 0x0041e80000000800 */
[----:B0-----:R-:W2:Y:S04]  /*13e0*/  LDG.E.CONSTANT R11, desc[UR8][R8.64] ;  /* 0x00000008080b7981 */ /* 0x001ea8000c1e9900 */
[----:B---3--:R3:W-:Y:S04]  /*13f0*/  STS [R19+0x1c00], R14 ;  /* 0x001c000e13007388 */ /* 0x0087e80000000800 */
[----:B----4-:R3:W-:Y:S04]  /*1400*/  STS [R19+0x1c80], R18 ;  /* 0x001c801213007388 */ /* 0x0107e80000000800 */
[----:B-----5:R3:W-:Y:S04]  /*1410*/  STS [R19+0x1d00], R10 ;  /* 0x001d000a13007388 */ /* 0x0207e80000000800 */
[----:B------:R3:W-:Y:S04]  /*1420*/  STS [R19+0x1d80], R12 ;  /* 0x001d800c13007388 */ /* 0x0007e80000000800 */
[----:B------:R3:W-:Y:S04]  /*1430*/  STS [R19+0x1e80], R28 ;  /* 0x001e801c13007388 */ /* 0x0007e80000000800 */
[----:B------:R3:W-:Y:S04]  /*1440*/  STS [R19+0x1e00], R16 ;  /* 0x001e001013007388 */ /* 0x0007e80000000800 */
[----:B------:R3:W-:Y:S04]  /*1450*/  STS [R19+0x1f80], R6 ;  /* 0x001f800613007388 */ /* 0x0007e80000000800 */
[----:B--2---:R3:W-:Y:S02]  /*1460*/  STS [R19+0x1f00], R11 ;  /* 0x001f000b13007388 */ /* 0x0047e40000000800 */
.L_x_7:
[----:B------:R-:W-:Y:S05]  /*1470*/  BSYNC.RECONVERGENT B0 ;  /* 0x0000000000007941 */ /* 0x000fea0003800200 */
.L_x_6:
[----:B------:R-:W-:Y:S01]  /*1480*/  BAR.SYNC.DEFER_BLOCKING 0x0 ;  /* 0x0000000000007b1d */ /* 0x000fe20000010000 */
[----:B------:R-:W-:-:S04]  /*1490*/  IADD3 R24, PT, PT, R24, 0x1, RZ ;  /* 0x0000000118187810 */ /* 0x000fc80007ffe0ff */
[----:B------:R-:W-:Y:S01]  /*14a0*/  ISETP.NE.AND P2, PT, R24, 0x10, PT ;  /* 0x000000101800780c */ /* 0x000fe20003f45270 */
[----:B01-3--:R-:W-:Y:S04]  /*14b0*/  LDS.128 R12, [R3] ;  /* 0x00000000030c7984 */ /* 0x00bfe80000000c00 */
[----:B------:R-:W0:Y:S04]  /*14c0*/  LDS.128 R16, [R20+0x80] ;  /* 0x0000800014107984 */ /* 0x000e280000000c00 */
[----:B------:R-:W1:Y:S01]  /*14d0*/  LDS.128 R8, [R20] ;  /* 0x0000000014087984 */ /* 0x000e620000000c00 */
[-C--:B0-----:R-:W-:Y:S01]  /*14e0*/  FFMA R4, R16, R12.reuse, R4 ;  /* 0x0000000c10047223 */ /* 0x081fe20000000004 */
[----:B-1----:R-:W-:-:S03]  /*14f0*/  FFMA R8, R8, R12, R5 ;  /* 0x0000000c08087223 */ /* 0x002fc60000000005 */
[-C--:B------:R-:W-:Y:S02]  /*1500*/  FFMA R17, R17, R13.reuse, R4 ;  /* 0x0000000d11117223 */ /* 0x080fe40000000004 */
[----:B------:R-:W-:Y:S01]  /*1510*/  LDS.128 R4, [R20+0x10] ;  /* 0x0000100014047984 */ /* 0x000fe20000000c00 */
[----:B------:R-:W-:Y:S01]  /*1520*/  FFMA R9, R9, R13, R8 ;  /* 0x0000000d09097223 */ /* 0x000fe20000000008 */
[----:B------:R-:W-:-:S03]  /*1530*/  FFMA R18, R18, R14, R17 ;  /* 0x0000000e12127223 */ /* 0x000fc60000000011 */
[----:B------:R-:W-:Y:S01]  /*1540*/  FFMA R10, R10, R14, R9 ;  /* 0x0000000e0a0a7223 */ /* 0x000fe20000000009 */
[-C--:B------:R-:W-:Y:S02]  /*1550*/  FFMA R9, R19, R15.reuse, R18 ;  /* 0x0000000f13097223 */ /* 0x080fe40000000012 */
[----:B------:R-:W-:Y:S01]  /*1560*/  LDS.128 R16, [R20+0x90] ;  /* 0x0000900014107984 */ /* 0x000fe20000000c00 */
[----:B------:R-:W-:-:S03]  /*1570*/  FFMA R11, R11, R15, R10 ;  /* 0x0000000f0b0b7223 */ /* 0x000fc6000000000a */
[----:B------:R-:W0:Y:S02]  /*1580*/  LDS.128 R12, [R3+0x10] ;  /* 0x00001000030c7984 */ /* 0x000e240000000c00 */
[-C--:B0-----:R-:W-:Y:S01]  /*1590*/  FFMA R16, R16, R12.reuse, R9 ;  /* 0x0000000c10107223 */ /* 0x081fe20000000009 */
[----:B------:R-:W-:Y:S02]  /*15a0*/  FFMA R4, R4, R12, R11 ;  /* 0x0000000c04047223 */ /* 0x000fe4000000000b */
[----:B------:R-:W-:Y:S01]  /*15b0*/  LDS.128 R8, [R20+0x20] ;  /* 0x0000200014087984 */ /* 0x000fe20000000c00 */
[-C--:B------:R-:W-:Y:S01]  /*15c0*/  FFMA R17, R17, R13.reuse, R16 ;  /* 0x0000000d11117223 */ /* 0x080fe20000000010 */
[----:B------:R-:W-:-:S03]  /*15d0*/  FFMA R5, R5, R13, R4 ;  /* 0x0000000d05057223 */ /* 0x000fc60000000004 */
[-C--:B------:R-:W-:Y:S01]  /*15e0*/  FFMA R18, R18, R14.reuse, R17 ;  /* 0x0000000e12127223 */ /* 0x080fe20000000011 */
[----:B------:R-:W-:-:S03]  /*15f0*/  FFMA R6, R6, R14, R5 ;  /* 0x0000000e06067223 */ /* 0x000fc60000000005 */
[-C--:B------:R-:W-:Y:S01]  /*1600*/  FFMA R5, R19, R15.reuse, R18 ;  /* 0x0000000f13057223 */ /* 0x080fe20000000012 */
[----:B------:R-:W-:Y:S01]  /*1610*/  FFMA R7, R7, R15, R6 ;  /* 0x0000000f07077223 */ /* 0x000fe20000000006 */
[----:B------:R-:W-:Y:S04]  /*1620*/  LDS.128 R16, [R20+0xa0] ;  /* 0x0000a00014107984 */ /* 0x000fe80000000c00 */
[----:B------:R-:W0:Y:S02]  /*1630*/  LDS.128 R12, [R0] ;  /* 0x00000000000c7984 */ /* 0x000e240000000c00 */
        /* <DEDUP_REMOVED lines=30> */
[----:B------:R-:W-:Y:S02]  /*1820*/  FFMA R9, R19, R15, R18 ;  /* 0x0000000f13097223 */ /* 0x000fe40000000012 */
[----:B------:R-:W0:Y:S04]  /*1830*/  LDS.128 R12, [R2+0x10] ;  /* 0x00001000020c7984 */ /* 0x000e280000000c00 */
[----:B------:R-:W1:Y:S01]  /*1840*/  LDS.128 R16, [R20+0xd0] ;  /* 0x0000d00014107984 */ /* 0x000e620000000c00 */
[-C--:B0-----:R-:W-:Y:S01]  /*1850*/  FFMA R4, R4, R12.reuse, R11 ;  /* 0x0000000c04047223 */ /* 0x081fe2000000000b */
[----:B-1----:R-:W-:-:S03]  /*1860*/  FFMA R16, R16, R12, R9 ;  /* 0x0000000c10107223 */ /* 0x002fc60000000009 */
[-C--:B------:R-:W-:Y:S01]  /*1870*/  FFMA R5, R5, R13.reuse, R4 ;  /* 0x0000000d05057223 */ /* 0x080fe20000000004 */
[----:B------:R-:W-:Y:S01]  /*1880*/  LDS.128 R8, [R20+0x60] ;  /* 0x0000600014087984 */ /* 0x000fe20000000c00 */
[----:B------:R-:W-:Y:S02]  /*1890*/  FFMA R17, R17, R13, R16 ;  /* 0x0000000d11117223 */ /* 0x000fe40000000010 */
[-C--:B------:R-:W-:Y:S02]  /*18a0*/  FFMA R6, R6, R14.reuse, R5 ;  /* 0x0000000e06067223 */ /* 0x080fe40000000005 */
[----:B------:R-:W-:Y:S02]  /*18b0*/  FFMA R18, R18, R14, R17 ;  /* 0x0000000e12127223 */ /* 0x000fe40000000011 */
[-C--:B------:R-:W-:Y:S02]  /*18c0*/  FFMA R17, R7, R15.reuse, R6 ;  /* 0x0000000f07117223 */ /* 0x080fe40000000006 */
[----:B------:R-:W0:Y:S01]  /*18d0*/  LDS.128 R4, [R23] ;  /* 0x0000000017047984 */ /* 0x000e220000000c00 */
[----:B------:R-:W-:-:S03]  /*18e0*/  FFMA R19, R19, R15, R18 ;  /* 0x0000000f13137223 */ /* 0x000fc60000000012 */
        /* <DEDUP_REMOVED lines=9> */
[----:B------:R-:W-:Y:S01]  /*1980*/  LDS.128 R8, [R20+0xf0] ;  /* 0x0000f00014087984 */ /* 0x000fe20000000c00 */
[----:B------:R-:W-:-:S03]  /*1990*/  FFMA R15, R15, R7, R14 ;  /* 0x000000070f0f7223 */ /* 0x000fc6000000000e */
[----:B------:R-:W0:Y:S02]  /*19a0*/  LDS.128 R4, [R23+0x10] ;  /* 0x0000100017047984 */ /* 0x000e240000000c00 */
[-C--:B0-----:R-:W-:Y:S01]  /*19b0*/  FFMA R16, R16, R4.reuse, R13 ;  /* 0x0000000410107223 */ /* 0x081fe2000000000d */
[----:B------:R-:W-:-:S03]  /*19c0*/  FFMA R8, R8, R4, R15 ;  /* 0x0000000408087223 */ /* 0x000fc6000000000f */
[-C--:B------:R-:W-:Y:S01]  /*19d0*/  FFMA R17, R17, R5.reuse, R16 ;  /* 0x0000000511117223 */ /* 0x080fe20000000010 */
[----:B------:R-:W-:-:S03]  /*19e0*/  FFMA R9, R9, R5, R8 ;  /* 0x0000000509097223 */ /* 0x000fc60000000008 */
[-C--:B------:R-:W-:Y:S01]  /*19f0*/  FFMA R18, R18, R6.reuse, R17 ;  /* 0x0000000612127223 */ /* 0x080fe20000000011 */
[----:B------:R-:W-:-:S03]  /*1a00*/  FFMA R10, R10, R6, R9 ;  /* 0x000000060a0a7223 */ /* 0x000fc60000000009 */
[-C--:B------:R-:W-:Y:S01]  /*1a10*/  FFMA R5, R19, R7.reuse, R18 ;  /* 0x0000000713057223 */ /* 0x080fe20000000012 */
[----:B------:R-:W-:Y:S01]  /*1a20*/  FFMA R4, R11, R7, R10 ;  /* 0x000000070b047223 */ /* 0x000fe2000000000a */
[----:B------:R-:W-:Y:S06]  /*1a30*/  @P2 BRA `(.L_x_8) ;  /* 0xffffffe400e82947 */ /* 0x000fec000383ffff */
[----:B------:R-:W0:Y:S01]  /*1a40*/  LDC.64 R2, c[0x0][0x390] ;  /* 0x0000e400ff027b82 */ /* 0x000e220000000a00 */
[----:B------:R-:W-:-:S04]  /*1a50*/  LEA R22, R22, R27, 0xb ;  /* 0x0000001b16167211 */ /* 0x000fc800078e58ff */
[----:B------:R-:W-:-:S05]  /*1a60*/  LEA R21, R21, R22, 0x7 ;  /* 0x0000001615157211 */ /* 0x000fca00078e38ff */
[----:B0-----:R-:W-:-:S05]  /*1a70*/  IMAD.WIDE.U32 R2, R21, 0x4, R2 ;  /* 0x0000000415027825 */ /* 0x001fca00078e0002 */
[----:B------:R-:W-:Y:S04]  /*1a80*/  STG.E desc[UR8][R2.64], R5 ;  /* 0x0000000502007986 */ /* 0x000fe8000c101908 */
[----:B------:R-:W-:Y:S01]  /*1a90*/  STG.E desc[UR8][R2.64+0x2000], R4 ;  /* 0x0020000402007986 */ /* 0x000fe2000c101908 */
[----:B------:R-:W-:Y:S05]  /*1aa0*/  EXIT ;  /* 0x000000000000794d */ /* 0x000fea0003800000 */
.L_x_9:
[----:B------:R-:W-:-:S00]  /*1ab0*/  BRA `(.L_x_9) ;  /* 0xfffffffc00fc7947 */ /* 0x000fc0000383ffff */
[----:B------:R-:W-:-:S00]  /*1ac0*/  NOP ;  /* 0x0000000000007918 */ /* 0x000fc00000000000 */
        /* <DEDUP_REMOVED lines=11> */
.L_x_10:


//--------------------- .nv.shared.default_function_kernel0 --------------------------
	.section	.nv.shared.default_function_kernel0,"aw",@nobits
	.sectionflags	@""
	.align	4
.nv.shared.default_function_kernel0:
	.zero		17920


//--------------------- .nv.shared.reserved.0     --------------------------
	.section	.nv.shared.reserved.0,"aw",@nobits
	.weak		__nv_reservedSMEM_offset_0_alias
	.size		__nv_reservedSMEM_offset_0_alias, 0, 64
	.other		__nv_reservedSMEM_offset_0_alias,@"STO_CUDA_RESERVED_SHARED STV_DEFAULT"
__nv_reservedSMEM_offset_0_alias:
	.zero		0
	.zero		64


//--------------------- .nv.constant0.default_function_kernel0 --------------------------
	.section	.nv.constant0.default_function_kernel0,"a",@progbits
	.sectionflags	@""
	.align	4
.nv.constant0.default_function_kernel0:
	.zero		920


//--------------------- SYMBOLS --------------------------

	.type		.nv.reservedSmem.offset0,@object
	.size		.nv.reservedSmem.offset0,0x4
	.type		.nv.reservedSmem.cap,@object
	.size		.nv.reservedSmem.cap,0x4
